	.headerflags	@"EF_CUDA_TEXMODE_UNIFIED EF_CUDA_64BIT_ADDRESS EF_CUDA_ACCELERATORS EF_CUDA_SM90 EF_CUDA_VIRTUAL_SM(EF_CUDA_SM90)"
	.elftype	@"ET_EXEC"


//--------------------- .nv.info                  --------------------------
	.section	.nv.info,"",@"SHT_CUDA_INFO"
	.align	4


	//----- nvinfo : EIATTR_REGCOUNT
	.align		4
        /*0000*/ 	.byte	0x04, 0x2f
        /*0002*/ 	.short	(.L_1 - .L_0)
	.align		4
.L_0:
        /*0004*/ 	.word	index@(triton_poi_fused_arange_17)
        /*0008*/ 	.word	0x0000000a


	//----- nvinfo : EIATTR_MIN_STACK_SIZE
	.align		4
.L_1:
        /*000c*/ 	.byte	0x04, 0x12
        /*000e*/ 	.short	(.L_3 - .L_2)
	.align		4
.L_2:
        /*0010*/ 	.word	index@(triton_poi_fused_arange_17)
        /*0014*/ 	.word	0x00000000


	//----- nvinfo : EIATTR_FRAME_SIZE
	.align		4
.L_3:
        /*0018*/ 	.byte	0x04, 0x11
        /*001a*/ 	.short	(.L_5 - .L_4)
	.align		4
.L_4:
        /*001c*/ 	.word	index@(triton_poi_fused_arange_17)
        /*0020*/ 	.word	0x00000000


	//----- nvinfo : EIATTR_MIN_STACK_SIZE
	.align		4
.L_5:
        /*0024*/ 	.byte	0x04, 0x12
        /*0026*/ 	.short	(.L_7 - .L_6)
	.align		4
.L_6:
        /*0028*/ 	.word	index@(triton_poi_fused_arange_17)
        /*002c*/ 	.word	0x00000000
.L_7:


//--------------------- .nv.info.triton_poi_fused_arange_17 --------------------------
	.section	.nv.info.triton_poi_fused_arange_17,"",@"SHT_CUDA_INFO"
	.sectionflags	@""
	.align	4


	//----- nvinfo : EIATTR_CUDA_API_VERSION
	.align		4
        /*0000*/ 	.byte	0x04, 0x37
        /*0002*/ 	.short	(.L_9 - .L_8)
.L_8:
        /*0004*/ 	.word	0x0000007c


	//----- nvinfo : EIATTR_KPARAM_INFO
	.align		4
.L_9:
        /*0008*/ 	.byte	0x04, 0x17
        /*000a*/ 	.short	(.L_11 - .L_10)
.L_10:
        /*000c*/ 	.word	0x00000000
        /*0010*/ 	.short	0x0001
        /*0012*/ 	.short	0x0008
        /*0014*/ 	.byte	0x00, 0xf0, 0x11, 0x00


	//----- nvinfo : EIATTR_KPARAM_INFO
	.align		4
.L_11:
        /*0018*/ 	.byte	0x04, 0x17
        /*001a*/ 	.short	(.L_13 - .L_12)
.L_12:
        /*001c*/ 	.word	0x00000000
        /*0020*/ 	.short	0x0000
        /*0022*/ 	.short	0x0000
        /*0024*/ 	.byte	0x00, 0xf4, 0x21, 0x00


	//----- nvinfo : EIATTR_SPARSE_MMA_MASK
	.align		4
.L_13:
        /*0028*/ 	.byte	0x03, 0x50
        /*002a*/ 	.short	0x0000


	//----- nvinfo : EIATTR_MAXREG_COUNT
	.align		4
        /*002c*/ 	.byte	0x03, 0x1b
        /*002e*/ 	.short	0x00ff


	//----- nvinfo : EIATTR_EXIT_INSTR_OFFSETS
	.align		4
        /*0030*/ 	.byte	0x04, 0x1c
        /*0032*/ 	.short	(.L_15 - .L_14)


	//   ....[0]....
.L_14:
        /*0034*/ 	.word	0x000000c0


	//   ....[1]....
        /*0038*/ 	.word	0x000000f0


	//----- nvinfo : EIATTR_REQNTID
	.align		4
.L_15:
        /*003c*/ 	.byte	0x04, 0x10
        /*003e*/ 	.short	(.L_17 - .L_16)
.L_16:
        /*0040*/ 	.word	0x00000020
        /*0044*/ 	.word	0x00000001
        /*0048*/ 	.word	0x00000001


	//----- nvinfo : EIATTR_CBANK_PARAM_SIZE
	.align		4
.L_17:
        /*004c*/ 	.byte	0x03, 0x19
        /*004e*/ 	.short	0x000c


	//----- nvinfo : EIATTR_PARAM_CBANK
	.align		4
        /*0050*/ 	.byte	0x04, 0x0a
        /*0052*/ 	.short	(.L_19 - .L_18)
	.align		4
.L_18:
        /*0054*/ 	.word	index@(.nv.constant0.triton_poi_fused_arange_17)
        /*0058*/ 	.short	0x0210
        /*005a*/ 	.short	0x000c


	//----- nvinfo : EIATTR_SW_WAR
	.align		4
.L_19:
        /*005c*/ 	.byte	0x04, 0x36
        /*005e*/ 	.short	(.L_21 - .L_20)
.L_20:
        /*0060*/ 	.word	0x00000008
.L_21:


//--------------------- .nv.callgraph             --------------------------
	.section	.nv.callgraph,"",@"SHT_CUDA_CALLGRAPH"
	.align	4
	.sectionentsize	8
	.align		4
        /*0000*/ 	.word	0x00000000
	.align		4
        /*0004*/ 	.word	0xffffffff
	.align		4
        /*0008*/ 	.word	0x00000000
	.align		4
        /*000c*/ 	.word	0xfffffffe
	.align		4
        /*0010*/ 	.word	0x00000000
	.align		4
        /*0014*/ 	.word	0xfffffffd
	.align		4
        /*0018*/ 	.word	0x00000000
	.align		4
        /*001c*/ 	.word	0xfffffffc


//--------------------- .text.triton_poi_fused_arange_17 --------------------------
	.section	.text.triton_poi_fused_arange_17,"ax",@progbits
	.align	128
        .global         triton_poi_fused_arange_17
        .type           triton_poi_fused_arange_17,@function
        .size           triton_poi_fused_arange_17,(.L_x_1 - triton_poi_fused_arange_17)
        .other          triton_poi_fused_arange_17,@"STO_CUDA_ENTRY STV_DEFAULT"
triton_poi_fused_arange_17:
.text.triton_poi_fused_arange_17:
[----:B------:R-:W0:Y:S02]  /*0000*/  LDC R1, c[0x0][0x28] ;  /* 0x00000a00ff017b82 */ /* 0x000e240000000800 */
[----:B------:R-:W1:Y:S01]  /*0010*/  S2R R0, SR_TID.X ;  /* 0x0000000000007919 */ /* 0x000e620000002100 */
[----:B------:R-:W2:Y:S01]  /*0020*/  LDC.64 R2, c[0x0][0x210] ;  /* 0x00008400ff027b82 */ /* 0x000ea20000000a00 */
[----:B------:R-:W3:Y:S01]  /*0030*/  S2R R5, SR_CTAID.X ;  /* 0x0000000000057919 */ /* 0x000ee20000002500 */
[----:B-1----:R-:W-:-:S05]  /*0040*/  IMAD.SHL.U32 R0, R0, 0x2, RZ ;  /* 0x0000000200007824 */ /* 0x002fca00078e00ff */
[----:B------:R-:W-:-:S05]  /*0050*/  LOP3.LUT R0, R0, 0x3e, RZ, 0xc0, !PT ;  /* 0x0000003e00007812 */ /* 0x000fca00078ec0ff */
[----:B---3--:R-:W-:-:S04]  /*0060*/  IMAD R4, R5, 0x40, R0 ;  /* 0x0000004005047824 */ /* 0x008fc800078e0200 */
[C---:B------:R-:W-:Y:S01]  /*0070*/  VIADD R6, R4.reuse, 0x1 ;  /* 0x0000000104067836 */ /* 0x040fe20000000000 */
[C---:B------:R-:W-:Y:S01]  /*0080*/  ISETP.GE.AND P0, PT, R4.reuse, 0x40, PT ;  /* 0x000000400400780c */ /* 0x040fe20003f06270 */
[----:B--2---:R-:W-:Y:S01]  /*0090*/  IMAD.WIDE R2, R4, 0x8, R2 ;  /* 0x0000000804027825 */ /* 0x004fe200078e0202 */
[----:B------:R-:W-:Y:S02]  /*00a0*/  SHF.R.S32.HI R5, RZ, 0x1f, R4 ;  /* 0x0000001fff057819 */ /* 0x000fe40000011404 */
[----:B------:R-:W-:-:S09]  /*00b0*/  SHF.R.S32.HI R7, RZ, 0x1f, R6 ;  /* 0x0000001fff077819 */ /* 0x000fd20000011406 */
[----:B------:R-:W-:Y:S05]  /*00c0*/  @P0 EXIT ;  /* 0x000000000000094d */ /* 0x000fea0003800000 */
[----:B------:R-:W-:Y:S02]  /*00d0*/  ULDC.64 UR4, c[0x0][0x208] ;  /* 0x0000820000047ab9 */ /* 0x000fe40000000a00 */
[----:B------:R-:W-:Y:S01]  /*00e0*/  STG.E.128 desc[UR4][R2.64], R4 ;  /* 0x0000000402007986 */ /* 0x000fe2000c101d04 */
[----:B------:R-:W-:Y:S05]  /*00f0*/  EXIT ;  /* 0x000000000000794d */ /* 0x000fea0003800000 */
.L_x_0:
[----:B------:R-:W-:-:S00]  /*0100*/  BRA `(.L_x_0) ;  /* 0xfffffffc00fc7947 */ /* 0x000fc0000383ffff */
[----:B------:R-:W-:-:S00]  /*0110*/  NOP ;  /* 0x0000000000007918 */ /* 0x000fc00000000000 */
        /* <DEDUP_REMOVED lines=14> */
.L_x_1:


//--------------------- .nv.constant0.triton_poi_fused_arange_17 --------------------------
	.section	.nv.constant0.triton_poi_fused_arange_17,"a",@progbits
	.sectionflags	@""
	.align	4
.nv.constant0.triton_poi_fused_arange_17:
	.zero		540
